//
// Generated by NVIDIA NVVM Compiler
//
// Compiler Build ID: CL-36424714
// Cuda compilation tools, release 13.0, V13.0.88
// Based on NVVM 20.0.0
//

.version 9.0
.target sm_100
.address_size 64

	// .globl	_Z11init_kernelPii

.visible .entry _Z11init_kernelPii(
	.param .u64 .ptr .align 1 _Z11init_kernelPii_param_0,
	.param .u32 _Z11init_kernelPii_param_1
)
{
	.reg .b32 	%r<12>;
	.reg .b64 	%rd<15>;

	ld.param.u64 	%rd1, [_Z11init_kernelPii_param_0];
	ld.param.u32 	%r1, [_Z11init_kernelPii_param_1];
	cvta.to.global.u64 	%rd2, %rd1;
	mov.u32 	%r2, %ctaid.x;
	mov.u32 	%r3, %tid.y;
	add.s32 	%r4, %r2, %r3;
	mov.u32 	%r5, %tid.x;
	add.s32 	%r6, %r4, %r5;
	mul.wide.u32 	%rd3, %r6, 1664525;
	add.s64 	%rd4, %rd3, 1013904223;
	mul.hi.u64 	%rd5, %rd4, 6148914691236517206;
	mul.lo.s64 	%rd6, %rd5, 3;
	sub.s64 	%rd7, %rd4, %rd6;
	mov.u32 	%r7, %ctaid.y;
	mul.lo.s32 	%r8, %r1, %r7;
	shr.u32 	%r9, %r8, 2;
	cvt.u64.u32 	%rd8, %r9;
	mov.u32 	%r10, %ntid.x;
	mul.lo.s32 	%r11, %r2, %r10;
	cvt.u64.u32 	%rd9, %r11;
	cvt.u64.u32 	%rd10, %r5;
	add.s64 	%rd11, %rd9, %rd10;
	add.s64 	%rd12, %rd11, %rd8;
	shl.b64 	%rd13, %rd12, 2;
	add.s64 	%rd14, %rd2, %rd13;
	st.global.u32 	[%rd14], %rd7;
	ret;

}
	// .globl	_Z11life_kernelPiS_iii
.visible .entry _Z11life_kernelPiS_iii(
	.param .u64 .ptr .align 1 _Z11life_kernelPiS_iii_param_0,
	.param .u64 .ptr .align 1 _Z11life_kernelPiS_iii_param_1,
	.param .u32 _Z11life_kernelPiS_iii_param_2,
	.param .u32 _Z11life_kernelPiS_iii_param_3,
	.param .u32 _Z11life_kernelPiS_iii_param_4
)
{
	.reg .pred 	%p<28>;
	.reg .b32 	%r<87>;
	.reg .b64 	%rd<45>;

	ld.param.u64 	%rd11, [_Z11life_kernelPiS_iii_param_0];
	ld.param.u64 	%rd10, [_Z11life_kernelPiS_iii_param_1];
	ld.param.u32 	%r42, [_Z11life_kernelPiS_iii_param_2];
	ld.param.u32 	%r43, [_Z11life_kernelPiS_iii_param_3];
	ld.param.s32 	%rd12, [_Z11life_kernelPiS_iii_param_4];
	cvta.to.global.u64 	%rd1, %rd11;
	mov.u32 	%r44, %ctaid.x;
	mov.u32 	%r45, %ntid.x;
	mov.u32 	%r46, %tid.x;
	mad.lo.s32 	%r47, %r44, %r45, %r46;
	mov.u32 	%r48, %ctaid.y;
	add.s32 	%r1, %r42, %r47;
	rem.s32 	%r49, %r1, %r42;
	add.s32 	%r2, %r43, %r48;
	rem.s32 	%r50, %r2, %r43;
	cvt.s64.s32 	%rd13, %r50;
	shr.u64 	%rd2, %rd12, 2;
	mul.lo.s64 	%rd3, %rd2, %rd13;
	cvt.s64.s32 	%rd4, %r49;
	add.s64 	%rd5, %rd3, %rd4;
	shl.b64 	%rd14, %rd5, 2;
	add.s64 	%rd15, %rd1, %rd14;
	ld.global.u32 	%r3, [%rd15];
	add.s32 	%r51, %r1, -1;
	add.s32 	%r52, %r2, -1;
	rem.s32 	%r53, %r51, %r42;
	rem.s32 	%r54, %r52, %r43;
	cvt.s64.s32 	%rd16, %r54;
	mul.lo.s64 	%rd6, %rd2, %rd16;
	cvt.s64.s32 	%rd7, %r53;
	add.s64 	%rd17, %rd6, %rd7;
	shl.b64 	%rd18, %rd17, 2;
	add.s64 	%rd19, %rd1, %rd18;
	ld.global.u32 	%r4, [%rd19];
	setp.eq.s32 	%p1, %r4, 2;
	selp.u32 	%r75, 1, 0, %p1;
	setp.eq.s32 	%p2, %r4, 1;
	selp.u32 	%r76, 1, 0, %p2;
	add.s64 	%rd20, %rd6, %rd4;
	shl.b64 	%rd21, %rd20, 2;
	add.s64 	%rd22, %rd1, %rd21;
	ld.global.u32 	%r7, [%rd22];
	setp.eq.s32 	%p3, %r7, 1;
	@%p3 bra 	$L__BB1_3;
	setp.ne.s32 	%p4, %r7, 2;
	@%p4 bra 	$L__BB1_4;
	setp.eq.s32 	%p5, %r4, 2;
	selp.b32 	%r75, 2, 1, %p5;
	bra.uni 	$L__BB1_4;
$L__BB1_3:
	setp.eq.s32 	%p6, %r4, 1;
	selp.b32 	%r76, 2, 1, %p6;
$L__BB1_4:
	add.s32 	%r56, %r1, 1;
	rem.s32 	%r57, %r56, %r42;
	cvt.s64.s32 	%rd8, %r57;
	add.s64 	%rd23, %rd6, %rd8;
	shl.b64 	%rd24, %rd23, 2;
	add.s64 	%rd25, %rd1, %rd24;
	ld.global.u32 	%r55, [%rd25];
	setp.eq.s32 	%p7, %r55, 1;
	@%p7 bra 	$L__BB1_7;
	setp.ne.s32 	%p8, %r55, 2;
	@%p8 bra 	$L__BB1_8;
	add.s32 	%r75, %r75, 1;
	bra.uni 	$L__BB1_8;
$L__BB1_7:
	add.s32 	%r76, %r76, 1;
$L__BB1_8:
	add.s64 	%rd26, %rd3, %rd7;
	shl.b64 	%rd27, %rd26, 2;
	add.s64 	%rd28, %rd1, %rd27;
	ld.global.u32 	%r16, [%rd28];
	setp.eq.s32 	%p9, %r16, 1;
	@%p9 bra 	$L__BB1_11;
	setp.ne.s32 	%p10, %r16, 2;
	@%p10 bra 	$L__BB1_12;
	add.s32 	%r75, %r75, 1;
	bra.uni 	$L__BB1_12;
$L__BB1_11:
	add.s32 	%r76, %r76, 1;
$L__BB1_12:
	setp.gt.s32 	%p11, %r16, 0;
	selp.u32 	%r58, 1, 0, %p11;
	setp.gt.s32 	%p12, %r7, 0;
	selp.u32 	%r59, 1, 0, %p12;
	add.s32 	%r21, %r59, %r58;
	add.s64 	%rd29, %rd3, %rd8;
	shl.b64 	%rd30, %rd29, 2;
	add.s64 	%rd31, %rd1, %rd30;
	ld.global.u32 	%r22, [%rd31];
	setp.eq.s32 	%p13, %r22, 1;
	@%p13 bra 	$L__BB1_15;
	setp.ne.s32 	%p14, %r22, 2;
	@%p14 bra 	$L__BB1_16;
	add.s32 	%r75, %r75, 1;
	bra.uni 	$L__BB1_16;
$L__BB1_15:
	add.s32 	%r76, %r76, 1;
$L__BB1_16:
	setp.gt.s32 	%p15, %r22, 0;
	selp.u32 	%r61, 1, 0, %p15;
	add.s32 	%r27, %r21, %r61;
	add.s32 	%r62, %r2, 1;
	rem.s32 	%r63, %r62, %r43;
	cvt.s64.s32 	%rd32, %r63;
	mul.lo.s64 	%rd9, %rd2, %rd32;
	add.s64 	%rd33, %rd9, %rd7;
	shl.b64 	%rd34, %rd33, 2;
	add.s64 	%rd35, %rd1, %rd34;
	ld.global.u32 	%r60, [%rd35];
	setp.eq.s32 	%p16, %r60, 1;
	@%p16 bra 	$L__BB1_19;
	setp.ne.s32 	%p17, %r60, 2;
	@%p17 bra 	$L__BB1_20;
	add.s32 	%r75, %r75, 1;
	bra.uni 	$L__BB1_20;
$L__BB1_19:
	add.s32 	%r76, %r76, 1;
$L__BB1_20:
	add.s64 	%rd36, %rd9, %rd4;
	shl.b64 	%rd37, %rd36, 2;
	add.s64 	%rd38, %rd1, %rd37;
	ld.global.u32 	%r32, [%rd38];
	setp.eq.s32 	%p18, %r32, 1;
	@%p18 bra 	$L__BB1_23;
	setp.ne.s32 	%p19, %r32, 2;
	@%p19 bra 	$L__BB1_24;
	add.s32 	%r75, %r75, 1;
	bra.uni 	$L__BB1_24;
$L__BB1_23:
	add.s32 	%r76, %r76, 1;
$L__BB1_24:
	setp.gt.s32 	%p20, %r32, 0;
	selp.u32 	%r65, 1, 0, %p20;
	add.s32 	%r37, %r27, %r65;
	add.s64 	%rd39, %rd9, %rd8;
	shl.b64 	%rd40, %rd39, 2;
	add.s64 	%rd41, %rd1, %rd40;
	ld.global.u32 	%r64, [%rd41];
	setp.eq.s32 	%p21, %r64, 1;
	@%p21 bra 	$L__BB1_27;
	setp.ne.s32 	%p22, %r64, 2;
	@%p22 bra 	$L__BB1_28;
	add.s32 	%r75, %r75, 1;
	bra.uni 	$L__BB1_28;
$L__BB1_27:
	add.s32 	%r76, %r76, 1;
$L__BB1_28:
	setp.eq.s32 	%p23, %r37, 1;
	cvta.to.global.u64 	%rd42, %rd10;
	add.s32 	%r66, %r76, %r75;
	setp.gt.u32 	%p24, %r66, 3;
	selp.b32 	%r68, 0, %r3, %p24;
	selp.b32 	%r69, 0, %r68, %p23;
	setp.eq.s32 	%p25, %r66, 3;
	setp.eq.s32 	%p26, %r3, 0;
	setp.gt.u32 	%p27, %r75, %r76;
	selp.b32 	%r70, 2, 1, %p27;
	selp.b32 	%r71, %r70, %r69, %p26;
	selp.b32 	%r72, %r71, %r69, %p25;
	add.s64 	%rd44, %rd42, %rd14;
	st.global.u32 	[%rd44], %r72;
	ret;

}


// ===== COMPILED SASS (sm_100) =====

	.target	sm_100

	.elftype	@"ET_EXEC"


//--------------------- .note.nv.tkinfo           --------------------------
	.section	.note.nv.tkinfo,"",@"SHT_NOTE"
	.sectionflags	@"SHF_NOTE_NV_TKINFO"
	.tkinfo
        /*0018*/ 	.word	0x00000002
        /*0030*/ 	.string	""
        /*0030*/ 	.string	"ptxas"
        /*0030*/ 	.string	"Cuda compilation tools, release 13.0, V13.0.88"
        /*0030*/ 	.string	"Build cuda_13.0.r13.0/compiler.36424714_0"
        /*0030*/ 	.string	"-arch sm_100 -m 64 "



//--------------------- .note.nv.cuinfo           --------------------------
	.section	.note.nv.cuinfo,"",@"SHT_NOTE"
	.sectionflags	@"SHF_NOTE_NV_CUINFO"
        /*0018*/ 	.short	0x0002
        /*001a*/ 	.short	0x0064
        /*001c*/ 	.short	0x0082
	.zero		2


//--------------------- .nv.info                  --------------------------
	.section	.nv.info,"",@"SHT_CUDA_INFO"
	.align	4


	//----- nvinfo : EIATTR_REGCOUNT
	.align		4
        /*0000*/ 	.byte	0x04, 0x2f
        /*0002*/ 	.short	(.L_1 - .L_0)
	.align		4
.L_0:
        /*0004*/ 	.word	index@(_Z11init_kernelPii)
        /*0008*/ 	.word	0x0000000b


	//----- nvinfo : EIATTR_FRAME_SIZE
	.align		4
.L_1:
        /*000c*/ 	.byte	0x04, 0x11
        /*000e*/ 	.short	(.L_3 - .L_2)
	.align		4
.L_2:
        /*0010*/ 	.word	index@(_Z11init_kernelPii)
        /*0014*/ 	.word	0x00000000


	//----- nvinfo : EIATTR_REGCOUNT
	.align		4
.L_3:
        /*0018*/ 	.byte	0x04, 0x2f
        /*001a*/ 	.short	(.L_5 - .L_4)
	.align		4
.L_4:
        /*001c*/ 	.word	index@(_Z11life_kernelPiS_iii)
        /*0020*/ 	.word	0x0000001f


	//----- nvinfo : EIATTR_FRAME_SIZE
	.align		4
.L_5:
        /*0024*/ 	.byte	0x04, 0x11
        /*0026*/ 	.short	(.L_7 - .L_6)
	.align		4
.L_6:
        /*0028*/ 	.word	index@(_Z11life_kernelPiS_iii)
        /*002c*/ 	.word	0x00000000


	//----- nvinfo : EIATTR_MIN_STACK_SIZE
	.align		4
.L_7:
        /*0030*/ 	.byte	0x04, 0x12
        /*0032*/ 	.short	(.L_9 - .L_8)
	.align		4
.L_8:
        /*0034*/ 	.word	index@(_Z11life_kernelPiS_iii)
        /*0038*/ 	.word	0x00000000


	//----- nvinfo : EIATTR_MIN_STACK_SIZE
	.align		4
.L_9:
        /*003c*/ 	.byte	0x04, 0x12
        /*003e*/ 	.short	(.L_11 - .L_10)
	.align		4
.L_10:
        /*0040*/ 	.word	index@(_Z11init_kernelPii)
        /*0044*/ 	.word	0x00000000
.L_11:


//--------------------- .nv.compat                --------------------------
	.section	.nv.compat,"",@"SHT_CUDA_COMPAT_INFO"
	.align	4
        /*0000*/ 	.byte	0x02, 0x09, 0x00, 0x00, 0x02, 0x02, 0x01, 0x00, 0x02, 0x05, 0x05, 0x00, 0x03, 0x07, 0x01, 0x01
        /*0010*/ 	.byte	0x02, 0x03, 0x00, 0x00, 0x02, 0x06, 0x01, 0x00, 0x04, 0x0b, 0x08, 0x00, 0x09, 0x00, 0x00, 0x00
        /*0020*/ 	.byte	0x00, 0x00, 0x00, 0x00


//--------------------- .nv.info._Z11life_kernelPiS_iii --------------------------
	.section	.nv.info._Z11life_kernelPiS_iii,"",@"SHT_CUDA_INFO"
	.sectionflags	@""
	.align	4


	//----- nvinfo : EIATTR_CUDA_API_VERSION
	.align		4
        /*0000*/ 	.byte	0x04, 0x37
        /*0002*/ 	.short	(.L_13 - .L_12)
.L_12:
        /*0004*/ 	.word	0x00000082


	//----- nvinfo : EIATTR_KPARAM_INFO
	.align		4
.L_13:
        /*0008*/ 	.byte	0x04, 0x17
        /*000a*/ 	.short	(.L_15 - .L_14)
.L_14:
        /*000c*/ 	.word	0x00000000
        /*0010*/ 	.short	0x0004
        /*0012*/ 	.short	0x0018
        /*0014*/ 	.byte	0x00, 0xf0, 0x11, 0x00


	//----- nvinfo : EIATTR_KPARAM_INFO
	.align		4
.L_15:
        /*0018*/ 	.byte	0x04, 0x17
        /*001a*/ 	.short	(.L_17 - .L_16)
.L_16:
        /*001c*/ 	.word	0x00000000
        /*0020*/ 	.short	0x0003
        /*0022*/ 	.short	0x0014
        /*0024*/ 	.byte	0x00, 0xf0, 0x11, 0x00


	//----- nvinfo : EIATTR_KPARAM_INFO
	.align		4
.L_17:
        /*0028*/ 	.byte	0x04, 0x17
        /*002a*/ 	.short	(.L_19 - .L_18)
.L_18:
        /*002c*/ 	.word	0x00000000
        /*0030*/ 	.short	0x0002
        /*0032*/ 	.short	0x0010
        /*0034*/ 	.byte	0x00, 0xf0, 0x11, 0x00


	//----- nvinfo : EIATTR_KPARAM_INFO
	.align		4
.L_19:
        /*0038*/ 	.byte	0x04, 0x17
        /*003a*/ 	.short	(.L_21 - .L_20)
.L_20:
        /*003c*/ 	.word	0x00000000
        /*0040*/ 	.short	0x0001
        /*0042*/ 	.short	0x0008
        /*0044*/ 	.byte	0x00, 0xf5, 0x21, 0x00


	//----- nvinfo : EIATTR_KPARAM_INFO
	.align		4
.L_21:
        /*0048*/ 	.byte	0x04, 0x17
        /*004a*/ 	.short	(.L_23 - .L_22)
.L_22:
        /*004c*/ 	.word	0x00000000
        /*0050*/ 	.short	0x0000
        /*0052*/ 	.short	0x0000
        /*0054*/ 	.byte	0x00, 0xf5, 0x21, 0x00


	//----- nvinfo : EIATTR_SPARSE_MMA_MASK
	.align		4
.L_23:
        /*0058*/ 	.byte	0x03, 0x50
        /*005a*/ 	.short	0x0000


	//----- nvinfo : EIATTR_MAXREG_COUNT
	.align		4
        /*005c*/ 	.byte	0x03, 0x1b
        /*005e*/ 	.short	0x00ff


	//----- nvinfo : EIATTR_MERCURY_ISA_VERSION
	.align		4
        /*0060*/ 	.byte	0x03, 0x5f
        /*0062*/ 	.short	0x0101


	//----- nvinfo : EIATTR_VRC_CTA_INIT_COUNT
	.align		4
        /*0064*/ 	.byte	0x02, 0x4a
	.zero		1
	.zero		1


	//----- nvinfo : EIATTR_EXIT_INSTR_OFFSETS
	.align		4
        /*0068*/ 	.byte	0x04, 0x1c
        /*006a*/ 	.short	(.L_25 - .L_24)


	//   ....[0]....
.L_24:
        /*006c*/ 	.word	0x00001170


	//----- nvinfo : EIATTR_CRS_STACK_SIZE
	.align		4
.L_25:
        /*0070*/ 	.byte	0x04, 0x1e
        /*0072*/ 	.short	(.L_27 - .L_26)
.L_26:
        /*0074*/ 	.word	0x00000000


	//----- nvinfo : EIATTR_CBANK_PARAM_SIZE
	.align		4
.L_27:
        /*0078*/ 	.byte	0x03, 0x19
        /*007a*/ 	.short	0x001c


	//----- nvinfo : EIATTR_PARAM_CBANK
	.align		4
        /*007c*/ 	.byte	0x04, 0x0a
        /*007e*/ 	.short	(.L_29 - .L_28)
	.align		4
.L_28:
        /*0080*/ 	.word	index@(.nv.constant0._Z11life_kernelPiS_iii)
        /*0084*/ 	.short	0x0380
        /*0086*/ 	.short	0x001c


	//----- nvinfo : EIATTR_SW_WAR
	.align		4
.L_29:
        /*0088*/ 	.byte	0x04, 0x36
        /*008a*/ 	.short	(.L_31 - .L_30)
.L_30:
        /*008c*/ 	.word	0x00000008
.L_31:


//--------------------- .nv.info._Z11init_kernelPii --------------------------
	.section	.nv.info._Z11init_kernelPii,"",@"SHT_CUDA_INFO"
	.sectionflags	@""
	.align	4


	//----- nvinfo : EIATTR_CUDA_API_VERSION
	.align		4
        /*0000*/ 	.byte	0x04, 0x37
        /*0002*/ 	.short	(.L_33 - .L_32)
.L_32:
        /*0004*/ 	.word	0x00000082


	//----- nvinfo : EIATTR_KPARAM_INFO
	.align		4
.L_33:
        /*0008*/ 	.byte	0x04, 0x17
        /*000a*/ 	.short	(.L_35 - .L_34)
.L_34:
        /*000c*/ 	.word	0x00000000
        /*0010*/ 	.short	0x0001
        /*0012*/ 	.short	0x0008
        /*0014*/ 	.byte	0x00, 0xf0, 0x11, 0x00


	//----- nvinfo : EIATTR_KPARAM_INFO
	.align		4
.L_35:
        /*0018*/ 	.byte	0x04, 0x17
        /*001a*/ 	.short	(.L_37 - .L_36)
.L_36:
        /*001c*/ 	.word	0x00000000
        /*0020*/ 	.short	0x0000
        /*0022*/ 	.short	0x0000
        /*0024*/ 	.byte	0x00, 0xf5, 0x21, 0x00


	//----- nvinfo : EIATTR_SPARSE_MMA_MASK
	.align		4
.L_37:
        /*0028*/ 	.byte	0x03, 0x50
        /*002a*/ 	.short	0x0000


	//----- nvinfo : EIATTR_MAXREG_COUNT
	.align		4
        /*002c*/ 	.byte	0x03, 0x1b
        /*002e*/ 	.short	0x00ff


	//----- nvinfo : EIATTR_MERCURY_ISA_VERSION
	.align		4
        /*0030*/ 	.byte	0x03, 0x5f
        /*0032*/ 	.short	0x0101


	//----- nvinfo : EIATTR_VRC_CTA_INIT_COUNT
	.align		4
        /*0034*/ 	.byte	0x02, 0x4a
	.zero		1
	.zero		1


	//----- nvinfo : EIATTR_EXIT_INSTR_OFFSETS
	.align		4
        /*0038*/ 	.byte	0x04, 0x1c
        /*003a*/ 	.short	(.L_39 - .L_38)


	//   ....[0]....
.L_38:
        /*003c*/ 	.word	0x000001b0


	//----- nvinfo : EIATTR_CBANK_PARAM_SIZE
	.align		4
.L_39:
        /*0040*/ 	.byte	0x03, 0x19
        /*0042*/ 	.short	0x000c


	//----- nvinfo : EIATTR_PARAM_CBANK
	.align		4
        /*0044*/ 	.byte	0x04, 0x0a
        /*0046*/ 	.short	(.L_41 - .L_40)
	.align		4
.L_40:
        /*0048*/ 	.word	index@(.nv.constant0._Z11init_kernelPii)
        /*004c*/ 	.short	0x0380
        /*004e*/ 	.short	0x000c


	//----- nvinfo : EIATTR_SW_WAR
	.align		4
.L_41:
        /*0050*/ 	.byte	0x04, 0x36
        /*0052*/ 	.short	(.L_43 - .L_42)
.L_42:
        /*0054*/ 	.word	0x00000008
.L_43:


//--------------------- .nv.callgraph             --------------------------
	.section	.nv.callgraph,"",@"SHT_CUDA_CALLGRAPH"
	.align	4
	.sectionentsize	8
	.align		4
        /*0000*/ 	.word	0x00000000
	.align		4
        /*0004*/ 	.word	0xffffffff
	.align		4
        /*0008*/ 	.word	0x00000000
	.align		4
        /*000c*/ 	.word	0xfffffffe
	.align		4
        /*0010*/ 	.word	0x00000000
	.align		4
        /*0014*/ 	.word	0xfffffffd
	.align		4
        /*0018*/ 	.word	0x00000000
	.align		4
        /*001c*/ 	.word	0xfffffffc


//--------------------- .text._Z11life_kernelPiS_iii --------------------------
	.section	.text._Z11life_kernelPiS_iii,"ax",@progbits
	.align	128
        .global         _Z11life_kernelPiS_iii
        .type           _Z11life_kernelPiS_iii,@function
        .size           _Z11life_kernelPiS_iii,(.L_x_23 - _Z11life_kernelPiS_iii)
        .other          _Z11life_kernelPiS_iii,@"STO_CUDA_ENTRY STV_DEFAULT"
_Z11life_kernelPiS_iii:
.text._Z11life_kernelPiS_iii:
[----:B------:R-:W-:Y:S08]  /*0000*/  LDC R1, c[0x0][0x37c] ;  /* 0x0000df00ff017b82 */ /* 0x000ff00000000800 */
[----:B------:R-:W0:Y:S01]  /*0010*/  LDC R8, c[0x0][0x394] ;  /* 0x0000e500ff087b82 */ /* 0x000e220000000800 */
[----:B------:R-:W1:Y:S01]  /*0020*/  S2R R10, SR_TID.X ;  /* 0x00000000000a7919 */ /* 0x000e620000002100 */
[----:B------:R-:W2:Y:S01]  /*0030*/  LDCU.64 UR10, c[0x0][0x380] ;  /* 0x00007000ff0a77ac */ /* 0x000ea20008000a00 */
[----:B------:R-:W3:Y:S05]  /*0040*/  LDCU.64 UR6, c[0x0][0x358] ;  /* 0x00006b00ff0677ac */ /* 0x000eea0008000a00 */
[----:B------:R-:W4:Y:S08]  /*0050*/  LDC R28, c[0x0][0x390] ;  /* 0x0000e400ff1c7b82 */ /* 0x000f300000000800 */
[----:B------:R-:W2:Y:S01]  /*0060*/  S2UR UR5, SR_CTAID.Y ;  /* 0x00000000000579c3 */ /* 0x000ea20000002600 */
[----:B0-----:R-:W-:-:S07]  /*0070*/  IABS R6, R8 ;  /* 0x0000000800067213 */ /* 0x001fce0000000000 */
[----:B------:R-:W1:Y:S01]  /*0080*/  S2UR UR4, SR_CTAID.X ;  /* 0x00000000000479c3 */ /* 0x000e620000002500 */
[----:B------:R-:W0:Y:S01]  /*0090*/  I2F.RP R4, R6 ;  /* 0x0000000600047306 */ /* 0x000e220000209400 */
[----:B----4-:R-:W-:-:S06]  /*00a0*/  IABS R27, R28 ;  /* 0x0000001c001b7213 */ /* 0x010fcc0000000000 */
[----:B------:R-:W1:Y:S01]  /*00b0*/  LDC R5, c[0x0][0x360] ;  /* 0x0000d800ff057b82 */ /* 0x000e620000000800 */
[----:B------:R-:W4:Y:S01]  /*00c0*/  I2F.RP R0, R27 ;  /* 0x0000001b00007306 */ /* 0x000f220000209400 */
[----:B--2---:R-:W-:Y:S01]  /*00d0*/  VIADD R7, R8, UR5 ;  /* 0x0000000508077c36 */ /* 0x004fe20008000000 */
[----:B------:R-:W2:Y:S06]  /*00e0*/  LDCU UR5, c[0x0][0x398] ;  /* 0x00007300ff0577ac */ /* 0x000eac0008000800 */
[----:B0-----:R-:W0:Y:S01]  /*00f0*/  MUFU.RCP R4, R4 ;  /* 0x0000000400047308 */ /* 0x001e220000001000 */
[----:B------:R-:W-:-:S07]  /*0100*/  IABS R11, R7 ;  /* 0x00000007000b7213 */ /* 0x000fce0000000000 */
[----:B----4-:R-:W4:Y:S01]  /*0110*/  MUFU.RCP R0, R0 ;  /* 0x0000000000007308 */ /* 0x010f220000001000 */
[----:B0-----:R-:W-:-:S07]  /*0120*/  VIADD R2, R4, 0xffffffe ;  /* 0x0ffffffe04027836 */ /* 0x001fce0000000000 */
[----:B------:R0:W3:Y:S01]  /*0130*/  F2I.FTZ.U32.TRUNC.NTZ R3, R2 ;  /* 0x0000000200037305 */ /* 0x0000e2000021f000 */
[----:B----4-:R-:W-:Y:S02]  /*0140*/  VIADD R24, R0, 0xffffffe ;  /* 0x0ffffffe00187836 */ /* 0x010fe40000000000 */
[----:B------:R-:W-:-:S05]  /*0150*/  VIADD R0, R7, 0xffffffff ;  /* 0xffffffff07007836 */ /* 0x000fca0000000000 */
[----:B------:R4:W2:Y:S01]  /*0160*/  F2I.FTZ.U32.TRUNC.NTZ R25, R24 ;  /* 0x0000001800197305 */ /* 0x0008a2000021f000 */
[----:B0-----:R-:W-:Y:S01]  /*0170*/  IMAD.MOV.U32 R2, RZ, RZ, RZ ;  /* 0x000000ffff027224 */ /* 0x001fe200078e00ff */
[----:B------:R-:W-:Y:S02]  /*0180*/  IABS R4, R0 ;  /* 0x0000000000047213 */ /* 0x000fe40000000000 */
[----:B------:R-:W-:Y:S01]  /*0190*/  ISETP.GE.AND P4, PT, R0, RZ, PT ;  /* 0x000000ff0000720c */ /* 0x000fe20003f86270 */
[----:B---3--:R-:W-:Y:S02]  /*01a0*/  IMAD.MOV R9, RZ, RZ, -R3 ;  /* 0x000000ffff097224 */ /* 0x008fe400078e0a03 */
[----:B----4-:R-:W-:Y:S02]  /*01b0*/  IMAD.MOV.U32 R24, RZ, RZ, RZ ;  /* 0x000000ffff187224 */ /* 0x010fe400078e00ff */
[----:B------:R-:W-:-:S04]  /*01c0*/  IMAD R9, R9, R6, RZ ;  /* 0x0000000609097224 */ /* 0x000fc800078e02ff */
[----:B------:R-:W-:-:S04]  /*01d0*/  IMAD.HI.U32 R2, R3, R9, R2 ;  /* 0x0000000903027227 */ /* 0x000fc800078e0002 */
[----:B------:R-:W-:Y:S02]  /*01e0*/  IMAD.MOV.U32 R9, RZ, RZ, R4 ;  /* 0x000000ffff097224 */ /* 0x000fe400078e0004 */
[----:B-1----:R-:W-:Y:S01]  /*01f0*/  IMAD R3, R5, UR4, R10 ;  /* 0x0000000405037c24 */ /* 0x002fe2000f8e020a */
[----:B--2---:R-:W-:Y:S01]  /*0200*/  USHF.R.S32.HI UR4, URZ, 0x1f, UR5 ;  /* 0x0000001fff047899 */ /* 0x004fe20008011405 */
[----:B------:R-:W-:-:S03]  /*0210*/  IMAD.HI.U32 R4, R2, R9, RZ ;  /* 0x0000000902047227 */ /* 0x000fc600078e00ff */
[----:B------:R-:W-:Y:S01]  /*0220*/  USHF.R.U32.HI UR8, URZ, 0x2, UR4 ;  /* 0x00000002ff087899 */ /* 0x000fe20008011604 */
[----:B------:R-:W-:Y:S01]  /*0230*/  IMAD.MOV R10, RZ, RZ, -R25 ;  /* 0x000000ffff0a7224 */ /* 0x000fe200078e0a19 */
[----:B------:R-:W-:Y:S01]  /*0240*/  USHF.R.U64 UR4, UR5, 0x2, UR4 ;  /* 0x0000000205047899 */ /* 0x000fe20008001204 */
[----:B------:R-:W-:Y:S02]  /*0250*/  IMAD.IADD R26, R3, 0x1, R28 ;  /* 0x00000001031a7824 */ /* 0x000fe400078e021c */
[----:B------:R-:W-:Y:S02]  /*0260*/  IMAD.MOV R4, RZ, RZ, -R4 ;  /* 0x000000ffff047224 */ /* 0x000fe400078e0a04 */
[----:B------:R-:W-:Y:S02]  /*0270*/  IMAD R5, R10, R27, RZ ;  /* 0x0000001b0a057224 */ /* 0x000fe400078e02ff */
[----:B------:R-:W-:Y:S02]  /*0280*/  VIADD R12, R26, 0xffffffff ;  /* 0xffffffff1a0c7836 */ /* 0x000fe40000000000 */
[----:B------:R-:W-:Y:S01]  /*0290*/  IMAD R3, R6, R4, R9 ;  /* 0x0000000406037224 */ /* 0x000fe200078e0209 */
[----:B------:R-:W-:Y:S01]  /*02a0*/  IABS R9, R26 ;  /* 0x0000001a00097213 */ /* 0x000fe20000000000 */
[----:B------:R-:W-:Y:S01]  /*02b0*/  IMAD.HI.U32 R24, R25, R5, R24 ;  /* 0x0000000519187227 */ /* 0x000fe200078e0018 */
[----:B------:R-:W-:-:S02]  /*02c0*/  IABS R10, R12 ;  /* 0x0000000c000a7213 */ /* 0x000fc40000000000 */
[----:B------:R-:W-:Y:S01]  /*02d0*/  ISETP.GT.U32.AND P0, PT, R6, R3, PT ;  /* 0x000000030600720c */ /* 0x000fe20003f04070 */
[----:B------:R-:W-:-:S04]  /*02e0*/  IMAD.HI.U32 R4, R2, R11, RZ ;  /* 0x0000000b02047227 */ /* 0x000fc800078e00ff */
[----:B------:R-:W-:-:S04]  /*02f0*/  IMAD.HI.U32 R5, R24, R10, RZ ;  /* 0x0000000a18057227 */ /* 0x000fc800078e00ff */
[----:B------:R-:W-:-:S04]  /*0300*/  IMAD.HI.U32 R2, R24, R9, RZ ;  /* 0x0000000918027227 */ /* 0x000fc800078e00ff */
[----:B------:R-:W-:Y:S02]  /*0310*/  IMAD.MOV R4, RZ, RZ, -R4 ;  /* 0x000000ffff047224 */ /* 0x000fe400078e0a04 */
[----:B------:R-:W-:Y:S02]  /*0320*/  IMAD.MOV R13, RZ, RZ, -R5 ;  /* 0x000000ffff0d7224 */ /* 0x000fe400078e0a05 */
[----:B------:R-:W-:Y:S02]  /*0330*/  IMAD.MOV R2, RZ, RZ, -R2 ;  /* 0x000000ffff027224 */ /* 0x000fe400078e0a02 */
[C---:B------:R-:W-:Y:S02]  /*0340*/  IMAD R5, R6.reuse, R4, R11 ;  /* 0x0000000406057224 */ /* 0x040fe400078e020b */
[----:B------:R-:W-:Y:S02]  /*0350*/  IMAD R4, R27, R13, R10 ;  /* 0x0000000d1b047224 */ /* 0x000fe400078e020a */
[----:B------:R-:W-:Y:S01]  /*0360*/  @!P0 IMAD.IADD R3, R3, 0x1, -R6 ;  /* 0x0000000103038824 */ /* 0x000fe200078e0a06 */
[----:B------:R-:W-:Y:S01]  /*0370*/  ISETP.GT.U32.AND P2, PT, R6, R5, PT ;  /* 0x000000050600720c */ /* 0x000fe20003f44070 */
[C---:B------:R-:W-:Y:S01]  /*0380*/  IMAD R2, R27.reuse, R2, R9 ;  /* 0x000000021b027224 */ /* 0x040fe200078e0209 */
[----:B------:R-:W-:-:S02]  /*0390*/  ISETP.GT.U32.AND P3, PT, R27, R4, PT ;  /* 0x000000041b00720c */ /* 0x000fc40003f64070 */
[----:B------:R-:W-:Y:S02]  /*03a0*/  ISETP.GT.U32.AND P0, PT, R6, R3, PT ;  /* 0x000000030600720c */ /* 0x000fe40003f04070 */
[----:B------:R-:W-:-:S07]  /*03b0*/  ISETP.GT.U32.AND P1, PT, R27, R2, PT ;  /* 0x000000021b00720c */ /* 0x000fce0003f24070 */
[--C-:B------:R-:W-:Y:S01]  /*03c0*/  @!P2 IMAD.IADD R5, R5, 0x1, -R6.reuse ;  /* 0x000000010505a824 */ /* 0x100fe200078e0a06 */
[----:B------:R-:W-:Y:S01]  /*03d0*/  ISETP.GE.AND P2, PT, R12, RZ, PT ;  /* 0x000000ff0c00720c */ /* 0x000fe20003f46270 */
[--C-:B------:R-:W-:Y:S01]  /*03e0*/  @!P3 IMAD.IADD R4, R4, 0x1, -R27.reuse ;  /* 0x000000010404b824 */ /* 0x100fe200078e0a1b */
[----:B------:R-:W-:Y:S01]  /*03f0*/  ISETP.GE.AND P3, PT, R26, RZ, PT ;  /* 0x000000ff1a00720c */ /* 0x000fe20003f66270 */
[----:B------:R-:W-:Y:S01]  /*0400*/  @!P0 IMAD.IADD R3, R3, 0x1, -R6 ;  /* 0x0000000103038824 */ /* 0x000fe200078e0a06 */
[----:B------:R-:W-:Y:S01]  /*0410*/  ISETP.GT.U32.AND P5, PT, R6, R5, PT ;  /* 0x000000050600720c */ /* 0x000fe20003fa4070 */
[----:B------:R-:W-:Y:S01]  /*0420*/  @!P1 IMAD.IADD R2, R2, 0x1, -R27 ;  /* 0x0000000102029824 */ /* 0x000fe200078e0a1b */
[----:B------:R-:W-:Y:S01]  /*0430*/  ISETP.GT.U32.AND P6, PT, R27, R4, PT ;  /* 0x000000041b00720c */ /* 0x000fe20003fc4070 */
[----:B------:R-:W-:Y:S01]  /*0440*/  @!P4 IMAD.MOV R3, RZ, RZ, -R3 ;  /* 0x000000ffff03c224 */ /* 0x000fe200078e0a03 */
[----:B------:R-:W-:Y:S02]  /*0450*/  ISETP.GE.AND P1, PT, R7, RZ, PT ;  /* 0x000000ff0700720c */ /* 0x000fe40003f26270 */
[----:B------:R-:W-:-:S02]  /*0460*/  ISETP.GT.U32.AND P4, PT, R27, R2, PT ;  /* 0x000000021b00720c */ /* 0x000fc40003f84070 */
[----:B------:R-:W-:Y:S02]  /*0470*/  ISETP.NE.AND P0, PT, R8, RZ, PT ;  /* 0x000000ff0800720c */ /* 0x000fe40003f05270 */
[----:B------:R-:W-:-:S03]  /*0480*/  LOP3.LUT R8, RZ, R8, RZ, 0x33, !PT ;  /* 0x00000008ff087212 */ /* 0x000fc600078e33ff */
[----:B------:R-:W-:Y:S01]  /*0490*/  @!P5 IMAD.IADD R5, R5, 0x1, -R6 ;  /* 0x000000010505d824 */ /* 0x000fe200078e0a06 */
[----:B------:R-:W-:Y:S01]  /*04a0*/  SEL R0, R8, R3, !P0 ;  /* 0x0000000308007207 */ /* 0x000fe20004000000 */
[----:B------:R-:W-:Y:S02]  /*04b0*/  @!P6 IMAD.IADD R4, R4, 0x1, -R27 ;  /* 0x000000010404e824 */ /* 0x000fe400078e0a1b */
[----:B------:R-:W-:Y:S01]  /*04c0*/  @!P1 IMAD.MOV R5, RZ, RZ, -R5 ;  /* 0x000000ffff059224 */ /* 0x000fe200078e0a05 */
[----:B------:R-:W-:Y:S01]  /*04d0*/  SHF.R.S32.HI R3, RZ, 0x1f, R0 ;  /* 0x0000001fff037819 */ /* 0x000fe20000011400 */
[----:B------:R-:W-:Y:S01]  /*04e0*/  @!P4 IMAD.IADD R2, R2, 0x1, -R27 ;  /* 0x000000010202c824 */ /* 0x000fe200078e0a1b */
[----:B------:R-:W-:Y:S01]  /*04f0*/  ISETP.NE.AND P4, PT, R28, RZ, PT ;  /* 0x000000ff1c00720c */ /* 0x000fe20003f85270 */
[----:B------:R-:W-:Y:S01]  /*0500*/  IMAD R10, R0, UR8, RZ ;  /* 0x00000008000a7c24 */ /* 0x000fe2000f8e02ff */
[----:B------:R-:W-:Y:S01]  /*0510*/  LOP3.LUT R28, RZ, R28, RZ, 0x33, !PT ;  /* 0x0000001cff1c7212 */ /* 0x000fe200078e33ff */
[----:B------:R-:W-:-:S02]  /*0520*/  @!P2 IMAD.MOV R4, RZ, RZ, -R4 ;  /* 0x000000ffff04a224 */ /* 0x000fc400078e0a04 */
[----:B------:R-:W-:Y:S02]  /*0530*/  @!P3 IMAD.MOV R2, RZ, RZ, -R2 ;  /* 0x000000ffff02b224 */ /* 0x000fe400078e0a02 */
[----:B------:R-:W-:Y:S01]  /*0540*/  IMAD R25, R3, UR4, R10 ;  /* 0x0000000403197c24 */ /* 0x000fe2000f8e020a */
[----:B------:R-:W-:Y:S02]  /*0550*/  SEL R3, R8, R5, !P0 ;  /* 0x0000000508037207 */ /* 0x000fe40004000000 */
[----:B------:R-:W-:Y:S01]  /*0560*/  SEL R9, R28, R4, !P4 ;  /* 0x000000041c097207 */ /* 0x000fe20006000000 */
[----:B------:R-:W-:Y:S01]  /*0570*/  IMAD.WIDE.U32 R4, R0, UR4, RZ ;  /* 0x0000000400047c25 */ /* 0x000fe2000f8e00ff */
[----:B------:R-:W-:Y:S02]  /*0580*/  SEL R11, R28, R2, !P4 ;  /* 0x000000021c0b7207 */ /* 0x000fe40006000000 */
[----:B------:R-:W-:Y:S01]  /*0590*/  SHF.R.S32.HI R10, RZ, 0x1f, R9 ;  /* 0x0000001fff0a7819 */ /* 0x000fe20000011409 */
[----:B------:R-:W-:Y:S01]  /*05a0*/  IMAD.IADD R25, R5, 0x1, R25 ;  /* 0x0000000105197824 */ /* 0x000fe200078e0219 */
[-C--:B------:R-:W-:Y:S01]  /*05b0*/  IADD3 R15, P1, PT, R9, R4.reuse, RZ ;  /* 0x00000004090f7210 */ /* 0x080fe20007f3e0ff */
[----:B------:R-:W-:Y:S01]  /*05c0*/  IMAD R17, R3, UR8, RZ ;  /* 0x0000000803117c24 */ /* 0x000fe2000f8e02ff */
[----:B------:R-:W-:-:S02]  /*05d0*/  IADD3 R13, P3, PT, R11, R4, RZ ;  /* 0x000000040b0d7210 */ /* 0x000fc40007f7e0ff */
[----:B------:R-:W-:Y:S01]  /*05e0*/  SHF.R.S32.HI R12, RZ, 0x1f, R11 ;  /* 0x0000001fff0c7819 */ /* 0x000fe2000001140b */
[--C-:B------:R-:W-:Y:S01]  /*05f0*/  IMAD.X R16, R10, 0x1, R25.reuse, P1 ;  /* 0x000000010a107824 */ /* 0x100fe200008e0619 */
[----:B------:R-:W-:Y:S02]  /*0600*/  LEA R20, P1, R13, UR10, 0x2 ;  /* 0x0000000a0d147c11 */ /* 0x000fe4000f8210ff */
[----:B------:R-:W-:Y:S01]  /*0610*/  LEA R22, P2, R15, UR10, 0x2 ;  /* 0x0000000a0f167c11 */ /* 0x000fe2000f8410ff */
[----:B------:R-:W-:Y:S01]  /*0620*/  IMAD.X R14, R12, 0x1, R25, P3 ;  /* 0x000000010c0e7824 */ /* 0x000fe200018e0619 */
[----:B------:R-:W-:Y:S01]  /*0630*/  SHF.R.S32.HI R0, RZ, 0x1f, R3 ;  /* 0x0000001fff007819 */ /* 0x000fe20000011403 */
[----:B------:R-:W-:Y:S01]  /*0640*/  IMAD.WIDE.U32 R2, R3, UR4, RZ ;  /* 0x0000000403027c25 */ /* 0x000fe2000f8e00ff */
[----:B------:R-:W-:Y:S02]  /*0650*/  LEA.HI.X R23, R15, UR11, R16, 0x2, P2 ;  /* 0x0000000b0f177c11 */ /* 0x000fe400090f1410 */
[----:B------:R-:W-:Y:S01]  /*0660*/  LEA.HI.X R21, R13, UR11, R14, 0x2, P1 ;  /* 0x0000000b0d157c11 */ /* 0x000fe200088f140e */
[----:B------:R-:W-:Y:S01]  /*0670*/  IMAD R17, R0, UR4, R17 ;  /* 0x0000000400117c24 */ /* 0x000fe2000f8e0211 */
[----:B------:R-:W-:Y:S01]  /*0680*/  IADD3 R15, P1, PT, R11, R2, RZ ;  /* 0x000000020b0f7210 */ /* 0x000fe20007f3e0ff */
[----:B------:R-:W2:Y:S02]  /*0690*/  LDG.E R22, desc[UR6][R22.64] ;  /* 0x0000000616167981 */ /* 0x000ea4000c1e1900 */
[----:B------:R-:W-:-:S02]  /*06a0*/  IMAD.IADD R13, R3, 0x1, R17 ;  /* 0x00000001030d7824 */ /* 0x000fc400078e0211 */
[----:B------:R-:W3:Y:S01]  /*06b0*/  LDG.E R14, desc[UR6][R20.64] ;  /* 0x00000006140e7981 */ /* 0x000ee2000c1e1900 */
[----:B------:R-:W-:Y:S02]  /*06c0*/  IMAD.SHL.U32 R0, R15, 0x4, RZ ;  /* 0x000000040f007824 */ /* 0x000fe400078e00ff */
[----:B------:R-:W-:-:S05]  /*06d0*/  IMAD.X R16, R12, 0x1, R13, P1 ;  /* 0x000000010c107824 */ /* 0x000fca00008e060d */
[----:B------:R-:W-:Y:S02]  /*06e0*/  SHF.L.U64.HI R15, R15, 0x2, R16 ;  /* 0x000000020f0f7819 */ /* 0x000fe40000010210 */
[----:B------:R-:W-:Y:S01]  /*06f0*/  IADD3 R16, P1, PT, R0, UR10, RZ ;  /* 0x0000000a00107c10 */ /* 0x000fe2000ff3e0ff */
[----:B------:R-:W-:Y:S03]  /*0700*/  BSSY.RECONVERGENT B0, `(.L_x_0) ;  /* 0x0000010000007945 */ /* 0x000fe60003800200 */
[----:B------:R-:W-:-:S05]  /*0710*/  IADD3.X R17, PT, PT, R15, UR11, RZ, P1, !PT ;  /* 0x0000000b0f117c10 */ /* 0x000fca0008ffe4ff */
[----:B------:R0:W5:Y:S01]  /*0720*/  LDG.E R18, desc[UR6][R16.64] ;  /* 0x0000000610127981 */ /* 0x000162000c1e1900 */
[----:B---3--:R-:W-:Y:S02]  /*0730*/  ISETP.NE.AND P3, PT, R14, 0x1, PT ;  /* 0x000000010e00780c */ /* 0x008fe40003f65270 */
[C---:B--2---:R-:W-:Y:S02]  /*0740*/  ISETP.NE.AND P1, PT, R22.reuse, 0x2, PT ;  /* 0x000000021600780c */ /* 0x044fe40003f25270 */
[----:B------:R-:W-:Y:S02]  /*0750*/  ISETP.NE.AND P2, PT, R22, 0x1, PT ;  /* 0x000000011600780c */ /* 0x000fe40003f45270 */
[----:B------:R-:W-:Y:S02]  /*0760*/  SEL R19, RZ, 0x1, P1 ;  /* 0x00000001ff137807 */ /* 0x000fe40000800000 */
[----:B0-----:R-:W-:-:S05]  /*0770*/  SEL R16, RZ, 0x1, P2 ;  /* 0x00000001ff107807 */ /* 0x001fca0001000000 */
[----:B------:R-:W-:Y:S05]  /*0780*/  @!P3 BRA `(.L_x_1) ;  /* 0x000000000014b947 */ /* 0x000fea0003800000 */
[----:B------:R-:W-:-:S13]  /*0790*/  ISETP.NE.AND P2, PT, R14, 0x2, PT ;  /* 0x000000020e00780c */ /* 0x000fda0003f45270 */
[----:B------:R-:W-:Y:S05]  /*07a0*/  @P2 BRA `(.L_x_2) ;  /* 0x0000000000142947 */ /* 0x000fea0003800000 */
[----:B------:R-:W-:-:S05]  /*07b0*/  IMAD.MOV.U32 R19, RZ, RZ, 0x2 ;  /* 0x00000002ff137424 */ /* 0x000fca00078e00ff */
[----:B------:R-:W-:Y:S01]  /*07c0*/  SEL R19, R19, 0x1, !P1 ;  /* 0x0000000113137807 */ /* 0x000fe20004800000 */
[----:B------:R-:W-:Y:S06]  /*07d0*/  BRA `(.L_x_2) ;  /* 0x0000000000087947 */ /* 0x000fec0003800000 */
.L_x_1:
[----:B------:R-:W-:-:S05]  /*07e0*/  IMAD.MOV.U32 R16, RZ, RZ, 0x2 ;  /* 0x00000002ff107424 */ /* 0x000fca00078e00ff */
[----:B------:R-:W-:-:S07]  /*07f0*/  SEL R16, R16, 0x1, !P2 ;  /* 0x0000000110107807 */ /* 0x000fce0005000000 */
.L_x_2:
[----:B------:R-:W-:Y:S05]  /*0800*/  BSYNC.RECONVERGENT B0 ;  /* 0x0000000000007941 */ /* 0x000fea0003800200 */
.L_x_0:
[----:B------:R-:W-:-:S05]  /*0810*/  VIADD R26, R26, 0x1 ;  /* 0x000000011a1a7836 */ /* 0x000fca0000000000 */
[----:B------:R-:W-:Y:S02]  /*0820*/  IABS R20, R26 ;  /* 0x0000001a00147213 */ /* 0x000fe40000000000 */
[----:B------:R-:W-:-:S03]  /*0830*/  ISETP.GE.AND P2, PT, R26, RZ, PT ;  /* 0x000000ff1a00720c */ /* 0x000fc60003f46270 */
[----:B------:R-:W-:-:S04]  /*0840*/  IMAD.HI.U32 R24, R24, R20, RZ ;  /* 0x0000001418187227 */ /* 0x000fc800078e00ff */
[----:B------:R-:W-:-:S04]  /*0850*/  IMAD.MOV R24, RZ, RZ, -R24 ;  /* 0x000000ffff187224 */ /* 0x000fc800078e0a18 */
[----:B------:R-:W-:-:S05]  /*0860*/  IMAD R20, R27, R24, R20 ;  /* 0x000000181b147224 */ /* 0x000fca00078e0214 */
[----:B------:R-:W-:-:S13]  /*0870*/  ISETP.GT.U32.AND P1, PT, R27, R20, PT ;  /* 0x000000141b00720c */ /* 0x000fda0003f24070 */
[----:B------:R-:W-:-:S05]  /*0880*/  @!P1 IMAD.IADD R20, R20, 0x1, -R27 ;  /* 0x0000000114149824 */ /* 0x000fca00078e0a1b */
[----:B------:R-:W-:-:S13]  /*0890*/  ISETP.GT.U32.AND P1, PT, R27, R20, PT ;  /* 0x000000141b00720c */ /* 0x000fda0003f24070 */
[----:B------:R-:W-:-:S04]  /*08a0*/  @!P1 IMAD.IADD R20, R20, 0x1, -R27 ;  /* 0x0000000114149824 */ /* 0x000fc800078e0a1b */
[----:B------:R-:W-:-:S05]  /*08b0*/  @!P2 IMAD.MOV R20, RZ, RZ, -R20 ;  /* 0x000000ffff14a224 */ /* 0x000fca00078e0a14 */
[----:B------:R-:W-:-:S04]  /*08c0*/  SEL R17, R28, R20, !P4 ;  /* 0x000000141c117207 */ /* 0x000fc80006000000 */
[----:B------:R-:W-:Y:S02]  /*08d0*/  IADD3 R5, P1, PT, R17, R4, RZ ;  /* 0x0000000411057210 */ /* 0x000fe40007f3e0ff */
[----:B------:R-:W-:-:S05]  /*08e0*/  SHF.R.S32.HI R20, RZ, 0x1f, R17 ;  /* 0x0000001fff147819 */ /* 0x000fca0000011411 */
[----:B------:R-:W-:Y:S01]  /*08f0*/  IMAD.X R22, R20, 0x1, R25, P1 ;  /* 0x0000000114167824 */ /* 0x000fe200008e0619 */
[----:B------:R-:W-:-:S04]  /*0900*/  LEA R4, P1, R5, UR10, 0x2 ;  /* 0x0000000a05047c11 */ /* 0x000fc8000f8210ff */
[----:B------:R-:W-:-:S05]  /*0910*/  LEA.HI.X R5, R5, UR11, R22, 0x2, P1 ;  /* 0x0000000b05057c11 */ /* 0x000fca00088f1416 */
[----:B------:R-:W2:Y:S01]  /*0920*/  LDG.E R4, desc[UR6][R4.64] ;  /* 0x0000000604047981 */ /* 0x000ea2000c1e1900 */
[----:B------:R-:W-:Y:S01]  /*0930*/  BSSY.RECONVERGENT B0, `(.L_x_3) ;  /* 0x0000008000007945 */ /* 0x000fe20003800200 */
[----:B--2---:R-:W-:-:S13]  /*0940*/  ISETP.NE.AND P1, PT, R4, 0x1, PT ;  /* 0x000000010400780c */ /* 0x004fda0003f25270 */
[----:B------:R-:W-:Y:S05]  /*0950*/  @!P1 BRA `(.L_x_4) ;  /* 0x0000000000109947 */ /* 0x000fea0003800000 */
[----:B------:R-:W-:-:S13]  /*0960*/  ISETP.NE.AND P1, PT, R4, 0x2, PT ;  /* 0x000000020400780c */ /* 0x000fda0003f25270 */
[----:B------:R-:W-:Y:S05]  /*0970*/  @P1 BRA `(.L_x_5) ;  /* 0x00000000000c1947 */ /* 0x000fea0003800000 */
[----:B------:R-:W-:Y:S01]  /*0980*/  VIADD R19, R19, 0x1 ;  /* 0x0000000113137836 */ /* 0x000fe20000000000 */
[----:B------:R-:W-:Y:S06]  /*0990*/  BRA `(.L_x_5) ;  /* 0x0000000000047947 */ /* 0x000fec0003800000 */
.L_x_4:
[----:B------:R-:W-:-:S07]  /*09a0*/  VIADD R16, R16, 0x1 ;  /* 0x0000000110107836 */ /* 0x000fce0000000000 */
.L_x_5:
[----:B------:R-:W-:Y:S05]  /*09b0*/  BSYNC.RECONVERGENT B0 ;  /* 0x0000000000007941 */ /* 0x000fea0003800200 */
.L_x_3:
[----:B------:R-:W-:-:S05]  /*09c0*/  IADD3 R5, P1, PT, R9, R2, RZ ;  /* 0x0000000209057210 */ /* 0x000fca0007f3e0ff */
        /* <DEDUP_REMOVED lines=11> */
.L_x_7:
[----:B------:R-:W-:-:S07]  /*0a80*/  VIADD R16, R16, 0x1 ;  /* 0x0000000110107836 */ /* 0x000fce0000000000 */
.L_x_8:
[----:B------:R-:W-:Y:S05]  /*0a90*/  BSYNC.RECONVERGENT B0 ;  /* 0x0000000000007941 */ /* 0x000fea0003800200 */
.L_x_6:
        /* <DEDUP_REMOVED lines=12> */
.L_x_10:
[----:B------:R-:W-:-:S07]  /*0b60*/  VIADD R16, R16, 0x1 ;  /* 0x0000000110107836 */ /* 0x000fce0000000000 */
.L_x_11:
[----:B------:R-:W-:Y:S05]  /*0b70*/  BSYNC.RECONVERGENT B0 ;  /* 0x0000000000007941 */ /* 0x000fea0003800200 */
.L_x_9:
[----:B------:R-:W0:Y:S01]  /*0b80*/  I2F.RP R4, R6 ;  /* 0x0000000600047306 */ /* 0x000e220000209400 */
[----:B------:R-:W-:Y:S02]  /*0b90*/  VIADD R7, R7, 0x1 ;  /* 0x0000000107077836 */ /* 0x000fe40000000000 */
[----:B------:R-:W-:-:S03]  /*0ba0*/  IMAD.MOV.U32 R2, RZ, RZ, RZ ;  /* 0x000000ffff027224 */ /* 0x000fc600078e00ff */
[----:B------:R-:W-:Y:S02]  /*0bb0*/  IABS R22, R7 ;  /* 0x0000000700167213 */ /* 0x000fe40000000000 */
[----:B------:R-:W-:Y:S01]  /*0bc0*/  ISETP.GE.AND P2, PT, R7, RZ, PT ;  /* 0x000000ff0700720c */ /* 0x000fe20003f46270 */
[----:B0-----:R-:W0:Y:S02]  /*0bd0*/  MUFU.RCP R4, R4 ;  /* 0x0000000400047308 */ /* 0x001e240000001000 */
[----:B0-----:R-:W-:-:S06]  /*0be0*/  VIADD R5, R4, 0xffffffe ;  /* 0x0ffffffe04057836 */ /* 0x001fcc0000000000 */
[----:B------:R-:W0:Y:S02]  /*0bf0*/  F2I.FTZ.U32.TRUNC.NTZ R3, R5 ;  /* 0x0000000500037305 */ /* 0x000e24000021f000 */
[----:B0-----:R-:W-:-:S04]  /*0c00*/  IMAD.MOV R23, RZ, RZ, -R3 ;  /* 0x000000ffff177224 */ /* 0x001fc800078e0a03 */
[----:B------:R-:W-:-:S04]  /*0c10*/  IMAD R23, R23, R6, RZ ;  /* 0x0000000617177224 */ /* 0x000fc800078e02ff */
[----:B------:R-:W-:-:S04]  /*0c20*/  IMAD.HI.U32 R2, R3, R23, R2 ;  /* 0x0000001703027227 */ /* 0x000fc800078e0002 */
[----:B------:R-:W-:-:S04]  /*0c30*/  IMAD.MOV.U32 R3, RZ, RZ, R22 ;  /* 0x000000ffff037224 */ /* 0x000fc800078e0016 */
        /* <DEDUP_REMOVED lines=9> */
[----:B------:R-:W-:Y:S01]  /*0cd0*/  SHF.R.S32.HI R4, RZ, 0x1f, R3 ;  /* 0x0000001fff047819 */ /* 0x000fe20000011403 */
[C---:B------:R-:W-:Y:S02]  /*0ce0*/  IMAD R5, R3.reuse, UR8, RZ ;  /* 0x0000000803057c24 */ /* 0x040fe4000f8e02ff */
[----:B------:R-:W-:-:S04]  /*0cf0*/  IMAD.WIDE.U32 R2, R3, UR4, RZ ;  /* 0x0000000403027c25 */ /* 0x000fc8000f8e00ff */
[----:B------:R-:W-:Y:S01]  /*0d00*/  IMAD R5, R4, UR4, R5 ;  /* 0x0000000404057c24 */ /* 0x000fe2000f8e0205 */
[----:B------:R-:W-:-:S03]  /*0d10*/  IADD3 R9, P0, PT, R9, R2, RZ ;  /* 0x0000000209097210 */ /* 0x000fc60007f1e0ff */
[----:B------:R-:W-:Y:S01]  /*0d20*/  IMAD.IADD R7, R3, 0x1, R5 ;  /* 0x0000000103077824 */ /* 0x000fe200078e0205 */
[----:B------:R-:W-:-:S03]  /*0d30*/  LEA R4, P1, R9, UR10, 0x2 ;  /* 0x0000000a09047c11 */ /* 0x000fc6000f8210ff */
[----:B------:R-:W-:-:S05]  /*0d40*/  IMAD.X R10, R10, 0x1, R7, P0 ;  /* 0x000000010a0a7824 */ /* 0x000fca00000e0607 */
        /* <DEDUP_REMOVED lines=9> */
.L_x_13:
[----:B------:R-:W-:-:S07]  /*0de0*/  VIADD R16, R16, 0x1 ;  /* 0x0000000110107836 */ /* 0x000fce0000000000 */
.L_x_14:
[----:B------:R-:W-:Y:S05]  /*0df0*/  BSYNC.RECONVERGENT B0 ;  /* 0x0000000000007941 */ /* 0x000fea0003800200 */
.L_x_12:
[----:B------:R-:W-:-:S05]  /*0e00*/  IADD3 R11, P0, PT, R11, R2, RZ ;  /* 0x000000020b0b7210 */ /* 0x000fca0007f1e0ff */
[----:B------:R-:W-:Y:S01]  /*0e10*/  IMAD.X R12, R12, 0x1, R7, P0 ;  /* 0x000000010c0c7824 */ /* 0x000fe200000e0607 */
[----:B------:R-:W-:-:S04]  /*0e20*/  LEA R4, P0, R11, UR10, 0x2 ;  /* 0x0000000a0b047c11 */ /* 0x000fc8000f8010ff */
[----:B------:R-:W-:-:S05]  /*0e30*/  LEA.HI.X R5, R11, UR11, R12, 0x2, P0 ;  /* 0x0000000b0b057c11 */ /* 0x000fca00080f140c */
[----:B------:R-:W2:Y:S01]  /*0e40*/  LDG.E R4, desc[UR6][R4.64] ;  /* 0x0000000604047981 */ /* 0x000ea2000c1e1900 */
[----:B------:R-:W-:Y:S01]  /*0e50*/  ISETP.GT.AND P0, PT, R21, RZ, PT ;  /* 0x000000ff1500720c */ /* 0x000fe20003f04270 */
[----:B------:R-:W-:Y:S01]  /*0e60*/  IMAD.MOV.U32 R8, RZ, RZ, 0x2 ;  /* 0x00000002ff087424 */ /* 0x000fe200078e00ff */
[----:B------:R-:W-:Y:S01]  /*0e70*/  ISETP.GT.AND P1, PT, R14, RZ, PT ;  /* 0x000000ff0e00720c */ /* 0x000fe20003f24270 */
[----:B------:R-:W-:Y:S01]  /*0e80*/  BSSY.RECONVERGENT B0, `(.L_x_15) ;  /* 0x000000e000007945 */ /* 0x000fe20003800200 */
[----:B------:R-:W-:Y:S02]  /*0e90*/  SEL R6, RZ, 0x1, !P0 ;  /* 0x00000001ff067807 */ /* 0x000fe40004000000 */
[----:B------:R-:W-:-:S07]  /*0ea0*/  ISETP.GT.AND P2, PT, R13, RZ, PT ;  /* 0x000000ff0d00720c */ /* 0x000fce0003f44270 */
[----:B------:R-:W-:Y:S02]  /*0eb0*/  @!P0 IMAD.MOV R8, RZ, RZ, 0x1 ;  /* 0x00000001ff088424 */ /* 0x000fe400078e02ff */
[----:B------:R-:W-:-:S04]  /*0ec0*/  @!P1 IMAD.MOV R8, RZ, RZ, R6 ;  /* 0x000000ffff089224 */ /* 0x000fc800078e0206 */
[----:B------:R-:W-:Y:S02]  /*0ed0*/  VIADD R6, R8, 0x1 ;  /* 0x0000000108067836 */ /* 0x000fe40000000000 */
[----:B------:R-:W-:Y:S01]  /*0ee0*/  @!P2 IMAD.MOV R6, RZ, RZ, R8 ;  /* 0x000000ffff06a224 */ /* 0x000fe200078e0208 */
[----:B--2---:R-:W-:-:S13]  /*0ef0*/  ISETP.NE.AND P0, PT, R4, 0x1, PT ;  /* 0x000000010400780c */ /* 0x004fda0003f05270 */
[----:B------:R-:W-:Y:S05]  /*0f00*/  @!P0 BRA `(.L_x_16) ;  /* 0x0000000000108947 */ /* 0x000fea0003800000 */
[----:B------:R-:W-:-:S13]  /*0f10*/  ISETP.NE.AND P0, PT, R4, 0x2, PT ;  /* 0x000000020400780c */ /* 0x000fda0003f05270 */
[----:B------:R-:W-:Y:S05]  /*0f20*/  @P0 BRA `(.L_x_17) ;  /* 0x00000000000c0947 */ /* 0x000fea0003800000 */
[----:B------:R-:W-:Y:S01]  /*0f30*/  VIADD R19, R19, 0x1 ;  /* 0x0000000113137836 */ /* 0x000fe20000000000 */
[----:B------:R-:W-:Y:S06]  /*0f40*/  BRA `(.L_x_17) ;  /* 0x0000000000047947 */ /* 0x000fec0003800000 */
.L_x_16:
[----:B------:R-:W-:-:S07]  /*0f50*/  VIADD R16, R16, 0x1 ;  /* 0x0000000110107836 */ /* 0x000fce0000000000 */
.L_x_17:
[----:B------:R-:W-:Y:S05]  /*0f60*/  BSYNC.RECONVERGENT B0 ;  /* 0x0000000000007941 */ /* 0x000fea0003800200 */
.L_x_15:
[----:B------:R-:W-:-:S05]  /*0f70*/  IADD3 R3, P0, PT, R17, R2, RZ ;  /* 0x0000000211037210 */ /* 0x000fca0007f1e0ff */
[----:B------:R-:W-:Y:S01]  /*0f80*/  IMAD.X R20, R20, 0x1, R7, P0 ;  /* 0x0000000114147824 */ /* 0x000fe200000e0607 */
[----:B------:R-:W-:-:S04]  /*0f90*/  LEA R2, P0, R3, UR10, 0x2 ;  /* 0x0000000a03027c11 */ /* 0x000fc8000f8010ff */
[----:B------:R-:W-:-:S05]  /*0fa0*/  LEA.HI.X R3, R3, UR11, R20, 0x2, P0 ;  /* 0x0000000b03037c11 */ /* 0x000fca00080f1414 */
[----:B------:R-:W2:Y:S01]  /*0fb0*/  LDG.E R2, desc[UR6][R2.64] ;  /* 0x0000000602027981 */ /* 0x000ea2000c1e1900 */
[----:B------:R-:W-:Y:S01]  /*0fc0*/  ISETP.GT.AND P0, PT, R4, RZ, PT ;  /* 0x000000ff0400720c */ /* 0x000fe20003f04270 */
[----:B------:R-:W-:Y:S01]  /*0fd0*/  BSSY.RECONVERGENT B0, `(.L_x_18) ;  /* 0x000000a000007945 */ /* 0x000fe20003800200 */
[----:B------:R-:W-:-:S11]  /*0fe0*/  VIADD R4, R6, 0x1 ;  /* 0x0000000106047836 */ /* 0x000fd60000000000 */
[----:B------:R-:W-:Y:S01]  /*0ff0*/  @!P0 IMAD.MOV R4, RZ, RZ, R6 ;  /* 0x000000ffff048224 */ /* 0x000fe200078e0206 */
[----:B--2---:R-:W-:-:S13]  /*1000*/  ISETP.NE.AND P1, PT, R2, 0x1, PT ;  /* 0x000000010200780c */ /* 0x004fda0003f25270 */
[----:B------:R-:W-:Y:S05]  /*1010*/  @!P1 BRA `(.L_x_19) ;  /* 0x0000000000109947 */ /* 0x000fea0003800000 */
[----:B------:R-:W-:-:S13]  /*1020*/  ISETP.NE.AND P0, PT, R2, 0x2, PT ;  /* 0x000000020200780c */ /* 0x000fda0003f05270 */
[----:B------:R-:W-:Y:S05]  /*1030*/  @P0 BRA `(.L_x_20) ;  /* 0x00000000000c0947 */ /* 0x000fea0003800000 */
[----:B------:R-:W-:Y:S01]  /*1040*/  VIADD R19, R19, 0x1 ;  /* 0x0000000113137836 */ /* 0x000fe20000000000 */
[----:B------:R-:W-:Y:S06]  /*1050*/  BRA `(.L_x_20) ;  /* 0x0000000000047947 */ /* 0x000fec0003800000 */
.L_x_19:
[----:B------:R-:W-:-:S07]  /*1060*/  VIADD R16, R16, 0x1 ;  /* 0x0000000110107836 */ /* 0x000fce0000000000 */
.L_x_20:
[----:B------:R-:W-:Y:S05]  /*1070*/  BSYNC.RECONVERGENT B0 ;  /* 0x0000000000007941 */ /* 0x000fea0003800200 */
.L_x_18:
[----:B------:R-:W0:Y:S01]  /*1080*/  LDCU.64 UR4, c[0x0][0x388] ;  /* 0x00007100ff0477ac */ /* 0x000e220008000a00 */
[----:B------:R-:W-:Y:S01]  /*1090*/  IMAD.IADD R2, R16, 0x1, R19 ;  /* 0x0000000110027824 */ /* 0x000fe200078e0213 */
[----:B------:R-:W-:Y:S01]  /*10a0*/  ISETP.NE.AND P2, PT, R4, 0x1, PT ;  /* 0x000000010400780c */ /* 0x000fe20003f45270 */
[----:B------:R-:W-:Y:S01]  /*10b0*/  IMAD.MOV.U32 R4, RZ, RZ, 0x2 ;  /* 0x00000002ff047424 */ /* 0x000fe200078e00ff */
[----:B------:R-:W-:Y:S02]  /*10c0*/  ISETP.GT.U32.AND P1, PT, R19, R16, PT ;  /* 0x000000101300720c */ /* 0x000fe40003f24070 */
[C---:B------:R-:W-:Y:S02]  /*10d0*/  ISETP.NE.AND P3, PT, R2.reuse, 0x3, PT ;  /* 0x000000030200780c */ /* 0x040fe40003f65270 */
[----:B------:R-:W-:-:S04]  /*10e0*/  ISETP.GT.U32.AND P0, PT, R2, 0x3, PT ;  /* 0x000000030200780c */ /* 0x000fc80003f04070 */
[C---:B-----5:R-:W-:Y:S02]  /*10f0*/  SEL R3, R18.reuse, RZ, !P0 ;  /* 0x000000ff12037207 */ /* 0x060fe40004000000 */
[----:B------:R-:W-:Y:S02]  /*1100*/  ISETP.NE.AND P0, PT, R18, RZ, PT ;  /* 0x000000ff1200720c */ /* 0x000fe40003f05270 */
[----:B------:R-:W-:Y:S02]  /*1110*/  SEL R5, R3, RZ, P2 ;  /* 0x000000ff03057207 */ /* 0x000fe40001000000 */
[----:B0-----:R-:W-:Y:S02]  /*1120*/  IADD3 R2, P4, PT, R0, UR4, RZ ;  /* 0x0000000400027c10 */ /* 0x001fe4000ff9e0ff */
[----:B------:R-:W-:Y:S02]  /*1130*/  SEL R0, R4, 0x1, P1 ;  /* 0x0000000104007807 */ /* 0x000fe40000800000 */
[----:B------:R-:W-:-:S02]  /*1140*/  IADD3.X R3, PT, PT, R15, UR5, RZ, P4, !PT ;  /* 0x000000050f037c10 */ /* 0x000fc4000a7fe4ff */
[----:B------:R-:W-:-:S05]  /*1150*/  @!P3 SEL R5, R0, R5, !P0 ;  /* 0x000000050005b207 */ /* 0x000fca0004000000 */
[----:B------:R-:W-:Y:S01]  /*1160*/  STG.E desc[UR6][R2.64], R5 ;  /* 0x0000000502007986 */ /* 0x000fe2000c101906 */
[----:B------:R-:W-:Y:S05]  /*1170*/  EXIT ;  /* 0x000000000000794d */ /* 0x000fea0003800000 */
.L_x_21:
[----:B------:R-:W-:-:S00]  /*1180*/  BRA `(.L_x_21) ;  /* 0xfffffffc00fc7947 */ /* 0x000fc0000383ffff */
[----:B------:R-:W-:-:S00]  /*1190*/  NOP ;  /* 0x0000000000007918 */ /* 0x000fc00000000000 */
        /* <DEDUP_REMOVED lines=14> */
.L_x_23:


//--------------------- .text._Z11init_kernelPii  --------------------------
	.section	.text._Z11init_kernelPii,"ax",@progbits
	.align	128
        .global         _Z11init_kernelPii
        .type           _Z11init_kernelPii,@function
        .size           _Z11init_kernelPii,(.L_x_24 - _Z11init_kernelPii)
        .other          _Z11init_kernelPii,@"STO_CUDA_ENTRY STV_DEFAULT"
_Z11init_kernelPii:
.text._Z11init_kernelPii:
[----:B------:R-:W-:Y:S01]  /*0000*/  LDC R1, c[0x0][0x37c] ;  /* 0x0000df00ff017b82 */ /* 0x000fe20000000800 */
[----:B------:R-:W0:Y:S07]  /*0010*/  S2R R5, SR_TID.Y ;  /* 0x0000000000057919 */ /* 0x000e2e0000002200 */
[----:B------:R-:W-:Y:S01]  /*0020*/  S2UR UR6, SR_CTAID.X ;  /* 0x00000000000679c3 */ /* 0x000fe20000002500 */
[----:B------:R-:W1:Y:S01]  /*0030*/  LDCU UR5, c[0x0][0x388] ;  /* 0x00007100ff0577ac */ /* 0x000e620008000800 */
[----:B------:R-:W-:Y:S01]  /*0040*/  HFMA2 R2, -RZ, RZ, 1.107421875, -15096 ;  /* 0x3c6ef35fff027431 */ /* 0x000fe200000001ff */
[----:B------:R-:W0:Y:S01]  /*0050*/  S2R R8, SR_TID.X ;  /* 0x0000000000087919 */ /* 0x000e220000002100 */
[----:B------:R-:W-:Y:S01]  /*0060*/  MOV R3, 0x0 ;  /* 0x0000000000037802 */ /* 0x000fe20000000f00 */
[----:B------:R-:W2:Y:S03]  /*0070*/  LDCU.64 UR8, c[0x0][0x380] ;  /* 0x00007000ff0877ac */ /* 0x000ea60008000a00 */
[----:B------:R-:W1:Y:S08]  /*0080*/  S2UR UR4, SR_CTAID.Y ;  /* 0x00000000000479c3 */ /* 0x000e700000002600 */
[----:B------:R-:W3:Y:S01]  /*0090*/  LDC R0, c[0x0][0x360] ;  /* 0x0000d800ff007b82 */ /* 0x000ee20000000800 */
[----:B-1----:R-:W-:Y:S01]  /*00a0*/  UIMAD UR4, UR4, UR5, URZ ;  /* 0x00000005040472a4 */ /* 0x002fe2000f8e02ff */
[----:B0-----:R-:W-:-:S03]  /*00b0*/  IADD3 R5, PT, PT, R8, UR6, R5 ;  /* 0x0000000608057c10 */ /* 0x001fc6000fffe005 */
[----:B------:R-:W-:Y:S02]  /*00c0*/  USHF.R.U32.HI UR4, URZ, 0x2, UR4 ;  /* 0x00000002ff047899 */ /* 0x000fe40008011604 */
[----:B------:R-:W-:-:S04]  /*00d0*/  IMAD.WIDE.U32 R2, R5, 0x19660d, R2 ;  /* 0x0019660d05027825 */ /* 0x000fc800078e0002 */
[----:B---3--:R-:W-:Y:S01]  /*00e0*/  IMAD R0, R0, UR6, RZ ;  /* 0x0000000600007c24 */ /* 0x008fe2000f8e02ff */
[----:B------:R-:W0:Y:S01]  /*00f0*/  LDCU.64 UR6, c[0x0][0x358] ;  /* 0x00006b00ff0677ac */ /* 0x000e220008000a00 */
[----:B------:R-:W-:-:S03]  /*0100*/  IMAD.WIDE.U32 R6, R3, 0x55555556, RZ ;  /* 0x5555555603067825 */ /* 0x000fc600078e00ff */
[----:B------:R-:W-:Y:S01]  /*0110*/  IADD3 R0, P1, P2, R0, UR4, R8 ;  /* 0x0000000400007c10 */ /* 0x000fe2000fa3e008 */
[----:B------:R-:W-:-:S04]  /*0120*/  IMAD.WIDE.U32 R4, R2, 0x55555556, RZ ;  /* 0x5555555602047825 */ /* 0x000fc800078e00ff */
[----:B------:R-:W-:-:S03]  /*0130*/  IMAD.WIDE.U32 R6, R2, 0x55555555, R6 ;  /* 0x5555555502067825 */ /* 0x000fc600078e0006 */
[----:B------:R-:W-:Y:S02]  /*0140*/  IADD3 RZ, P0, PT, R5, R6, RZ ;  /* 0x0000000605ff7210 */ /* 0x000fe40007f1e0ff */
[----:B------:R-:W-:Y:S02]  /*0150*/  IADD3.X R5, PT, PT, RZ, RZ, RZ, P1, P2 ;  /* 0x000000ffff057210 */ /* 0x000fe40000fe44ff */
[----:B--2---:R-:W-:Y:S01]  /*0160*/  LEA R4, P1, R0, UR8, 0x2 ;  /* 0x0000000800047c11 */ /* 0x004fe2000f8210ff */
[----:B------:R-:W-:-:S03]  /*0170*/  IMAD.X R7, R3, 0x55555555, R7, P0 ;  /* 0x5555555503077824 */ /* 0x000fc600000e0607 */
[----:B------:R-:W-:Y:S01]  /*0180*/  LEA.HI.X R5, R0, UR9, R5, 0x2, P1 ;  /* 0x0000000900057c11 */ /* 0x000fe200088f1405 */
[----:B------:R-:W-:-:S05]  /*0190*/  IMAD R7, R7, -0x3, R2 ;  /* 0xfffffffd07077824 */ /* 0x000fca00078e0202 */
[----:B0-----:R-:W-:Y:S01]  /*01a0*/  STG.E desc[UR6][R4.64], R7 ;  /* 0x0000000704007986 */ /* 0x001fe2000c101906 */
[----:B------:R-:W-:Y:S05]  /*01b0*/  EXIT ;  /* 0x000000000000794d */ /* 0x000fea0003800000 */
.L_x_22:
        /* <DEDUP_REMOVED lines=12> */
.L_x_24:


//--------------------- .nv.shared.reserved.0     --------------------------
	.section	.nv.shared.reserved.0,"aw",@nobits
	.weak		__nv_reservedSMEM_offset_0_alias
	.size		__nv_reservedSMEM_offset_0_alias, 0, 64
	.other		__nv_reservedSMEM_offset_0_alias,@"STO_CUDA_RESERVED_SHARED STV_DEFAULT"
__nv_reservedSMEM_offset_0_alias:
	.zero		0
	.zero		64


//--------------------- .nv.constant0._Z11life_kernelPiS_iii --------------------------
	.section	.nv.constant0._Z11life_kernelPiS_iii,"a",@progbits
	.sectionflags	@""
	.align	4
.nv.constant0._Z11life_kernelPiS_iii:
	.zero		924


//--------------------- .nv.constant0._Z11init_kernelPii --------------------------
	.section	.nv.constant0._Z11init_kernelPii,"a",@progbits
	.sectionflags	@""
	.align	4
.nv.constant0._Z11init_kernelPii:
	.zero		908


//--------------------- SYMBOLS --------------------------

	.type		.nv.reservedSmem.offset0,@object
	.size		.nv.reservedSmem.offset0,0x4
